//
// Generated by NVIDIA NVVM Compiler
//
// Compiler Build ID: CL-36424714
// Cuda compilation tools, release 13.0, V13.0.88
// Based on NVVM 20.0.0
//

.version 9.0
.target sm_100
.address_size 64

	// .globl	_Z12collect_smidPj

.visible .entry _Z12collect_smidPj(
	.param .u64 .ptr .align 1 _Z12collect_smidPj_param_0
)
{
	.reg .b32 	%r<6>;
	.reg .b64 	%rd<5>;

	ld.param.u64 	%rd1, [_Z12collect_smidPj_param_0];
	cvta.to.global.u64 	%rd2, %rd1;
	mov.u32 	%r2, %ctaid.x;
	mov.u32 	%r3, %ntid.x;
	mov.u32 	%r4, %tid.x;
	mad.lo.s32 	%r5, %r2, %r3, %r4;
	// begin inline asm
	mov.u32 %r1, %smid;
	// end inline asm
	mul.wide.s32 	%rd3, %r5, 4;
	add.s64 	%rd4, %rd2, %rd3;
	st.global.u32 	[%rd4], %r1;
	ret;

}


// ===== COMPILED SASS (sm_100) =====

	.target	sm_100

	.elftype	@"ET_EXEC"


//--------------------- .note.nv.tkinfo           --------------------------
	.section	.note.nv.tkinfo,"",@"SHT_NOTE"
	.sectionflags	@"SHF_NOTE_NV_TKINFO"
	.tkinfo
        /*0018*/ 	.word	0x00000002
        /*0030*/ 	.string	""
        /*0030*/ 	.string	"ptxas"
        /*0030*/ 	.string	"Cuda compilation tools, release 13.0, V13.0.88"
        /*0030*/ 	.string	"Build cuda_13.0.r13.0/compiler.36424714_0"
        /*0030*/ 	.string	"-arch sm_100 -m 64 "



//--------------------- .note.nv.cuinfo           --------------------------
	.section	.note.nv.cuinfo,"",@"SHT_NOTE"
	.sectionflags	@"SHF_NOTE_NV_CUINFO"
        /*0018*/ 	.short	0x0002
        /*001a*/ 	.short	0x0064
        /*001c*/ 	.short	0x0082
	.zero		2


//--------------------- .nv.info                  --------------------------
	.section	.nv.info,"",@"SHT_CUDA_INFO"
	.align	4


	//----- nvinfo : EIATTR_REGCOUNT
	.align		4
        /*0000*/ 	.byte	0x04, 0x2f
        /*0002*/ 	.short	(.L_1 - .L_0)
	.align		4
.L_0:
        /*0004*/ 	.word	index@(_Z12collect_smidPj)
        /*0008*/ 	.word	0x0000000a


	//----- nvinfo : EIATTR_FRAME_SIZE
	.align		4
.L_1:
        /*000c*/ 	.byte	0x04, 0x11
        /*000e*/ 	.short	(.L_3 - .L_2)
	.align		4
.L_2:
        /*0010*/ 	.word	index@(_Z12collect_smidPj)
        /*0014*/ 	.word	0x00000000


	//----- nvinfo : EIATTR_MIN_STACK_SIZE
	.align		4
.L_3:
        /*0018*/ 	.byte	0x04, 0x12
        /*001a*/ 	.short	(.L_5 - .L_4)
	.align		4
.L_4:
        /*001c*/ 	.word	index@(_Z12collect_smidPj)
        /*0020*/ 	.word	0x00000000
.L_5:


//--------------------- .nv.compat                --------------------------
	.section	.nv.compat,"",@"SHT_CUDA_COMPAT_INFO"
	.align	4
        /*0000*/ 	.byte	0x02, 0x09, 0x00, 0x00, 0x02, 0x02, 0x01, 0x00, 0x02, 0x05, 0x05, 0x00, 0x03, 0x07, 0x01, 0x01
        /*0010*/ 	.byte	0x02, 0x03, 0x00, 0x00, 0x02, 0x06, 0x01, 0x00, 0x04, 0x0b, 0x08, 0x00, 0x09, 0x00, 0x00, 0x00
        /*0020*/ 	.byte	0x00, 0x00, 0x00, 0x00


//--------------------- .nv.info._Z12collect_smidPj --------------------------
	.section	.nv.info._Z12collect_smidPj,"",@"SHT_CUDA_INFO"
	.sectionflags	@""
	.align	4


	//----- nvinfo : EIATTR_CUDA_API_VERSION
	.align		4
        /*0000*/ 	.byte	0x04, 0x37
        /*0002*/ 	.short	(.L_7 - .L_6)
.L_6:
        /*0004*/ 	.word	0x00000082


	//----- nvinfo : EIATTR_KPARAM_INFO
	.align		4
.L_7:
        /*0008*/ 	.byte	0x04, 0x17
        /*000a*/ 	.short	(.L_9 - .L_8)
.L_8:
        /*000c*/ 	.word	0x00000000
        /*0010*/ 	.short	0x0000
        /*0012*/ 	.short	0x0000
        /*0014*/ 	.byte	0x00, 0xf5, 0x21, 0x00


	//----- nvinfo : EIATTR_SPARSE_MMA_MASK
	.align		4
.L_9:
        /*0018*/ 	.byte	0x03, 0x50
        /*001a*/ 	.short	0x0000


	//----- nvinfo : EIATTR_MAXREG_COUNT
	.align		4
        /*001c*/ 	.byte	0x03, 0x1b
        /*001e*/ 	.short	0x00ff


	//----- nvinfo : EIATTR_MERCURY_ISA_VERSION
	.align		4
        /*0020*/ 	.byte	0x03, 0x5f
        /*0022*/ 	.short	0x0101


	//----- nvinfo : EIATTR_VRC_CTA_INIT_COUNT
	.align		4
        /*0024*/ 	.byte	0x02, 0x4a
	.zero		1
	.zero		1


	//----- nvinfo : EIATTR_EXIT_INSTR_OFFSETS
	.align		4
        /*0028*/ 	.byte	0x04, 0x1c
        /*002a*/ 	.short	(.L_11 - .L_10)


	//   ....[0]....
.L_10:
        /*002c*/ 	.word	0x000000a0


	//----- nvinfo : EIATTR_CBANK_PARAM_SIZE
	.align		4
.L_11:
        /*0030*/ 	.byte	0x03, 0x19
        /*0032*/ 	.short	0x0008


	//----- nvinfo : EIATTR_PARAM_CBANK
	.align		4
        /*0034*/ 	.byte	0x04, 0x0a
        /*0036*/ 	.short	(.L_13 - .L_12)
	.align		4
.L_12:
        /*0038*/ 	.word	index@(.nv.constant0._Z12collect_smidPj)
        /*003c*/ 	.short	0x0380
        /*003e*/ 	.short	0x0008


	//----- nvinfo : EIATTR_SW_WAR
	.align		4
.L_13:
        /*0040*/ 	.byte	0x04, 0x36
        /*0042*/ 	.short	(.L_15 - .L_14)
.L_14:
        /*0044*/ 	.word	0x00000008
.L_15:


//--------------------- .nv.callgraph             --------------------------
	.section	.nv.callgraph,"",@"SHT_CUDA_CALLGRAPH"
	.align	4
	.sectionentsize	8
	.align		4
        /*0000*/ 	.word	0x00000000
	.align		4
        /*0004*/ 	.word	0xffffffff
	.align		4
        /*0008*/ 	.word	0x00000000
	.align		4
        /*000c*/ 	.word	0xfffffffe
	.align		4
        /*0010*/ 	.word	0x00000000
	.align		4
        /*0014*/ 	.word	0xfffffffd
	.align		4
        /*0018*/ 	.word	0x00000000
	.align		4
        /*001c*/ 	.word	0xfffffffc


//--------------------- .text._Z12collect_smidPj  --------------------------
	.section	.text._Z12collect_smidPj,"ax",@progbits
	.align	128
        .global         _Z12collect_smidPj
        .type           _Z12collect_smidPj,@function
        .size           _Z12collect_smidPj,(.L_x_1 - _Z12collect_smidPj)
        .other          _Z12collect_smidPj,@"STO_CUDA_ENTRY STV_DEFAULT"
_Z12collect_smidPj:
.text._Z12collect_smidPj:
[----:B------:R-:W-:Y:S01]  /*0000*/  LDC R1, c[0x0][0x37c] ;  /* 0x0000df00ff017b82 */ /* 0x000fe20000000800 */
[----:B------:R-:W0:Y:S07]  /*0010*/  S2R R0, SR_TID.X ;  /* 0x0000000000007919 */ /* 0x000e2e0000002100 */
[----:B------:R-:W0:Y:S01]  /*0020*/  S2UR UR6, SR_CTAID.X ;  /* 0x00000000000679c3 */ /* 0x000e220000002500 */
[----:B------:R-:W1:Y:S07]  /*0030*/  LDCU.64 UR4, c[0x0][0x358] ;  /* 0x00006b00ff0477ac */ /* 0x000e6e0008000a00 */
[----:B------:R-:W0:Y:S01]  /*0040*/  LDC R5, c[0x0][0x360] ;  /* 0x0000d800ff057b82 */ /* 0x000e220000000800 */
[----:B------:R-:W1:Y:S07]  /*0050*/  S2R R7, SR_VIRTUALSMID ;  /* 0x0000000000077919 */ /* 0x000e6e0000004300 */
[----:B------:R-:W2:Y:S01]  /*0060*/  LDC.64 R2, c[0x0][0x380] ;  /* 0x0000e000ff027b82 */ /* 0x000ea20000000a00 */
[----:B0-----:R-:W-:-:S04]  /*0070*/  IMAD R5, R5, UR6, R0 ;  /* 0x0000000605057c24 */ /* 0x001fc8000f8e0200 */
[----:B--2---:R-:W-:-:S05]  /*0080*/  IMAD.WIDE R2, R5, 0x4, R2 ;  /* 0x0000000405027825 */ /* 0x004fca00078e0202 */
[----:B-1----:R-:W-:Y:S01]  /*0090*/  STG.E desc[UR4][R2.64], R7 ;  /* 0x0000000702007986 */ /* 0x002fe2000c101904 */
[----:B------:R-:W-:Y:S05]  /*00a0*/  EXIT ;  /* 0x000000000000794d */ /* 0x000fea0003800000 */
.L_x_0:
[----:B------:R-:W-:-:S00]  /*00b0*/  BRA `(.L_x_0) ;  /* 0xfffffffc00fc7947 */ /* 0x000fc0000383ffff */
[----:B------:R-:W-:-:S00]  /*00c0*/  NOP ;  /* 0x0000000000007918 */ /* 0x000fc00000000000 */
        /* <DEDUP_REMOVED lines=11> */
.L_x_1:


//--------------------- .nv.shared.reserved.0     --------------------------
	.section	.nv.shared.reserved.0,"aw",@nobits
	.weak		__nv_reservedSMEM_offset_0_alias
	.size		__nv_reservedSMEM_offset_0_alias, 0, 64
	.other		__nv_reservedSMEM_offset_0_alias,@"STO_CUDA_RESERVED_SHARED STV_DEFAULT"
__nv_reservedSMEM_offset_0_alias:
	.zero		0
	.zero		64


//--------------------- .nv.constant0._Z12collect_smidPj --------------------------
	.section	.nv.constant0._Z12collect_smidPj,"a",@progbits
	.sectionflags	@""
	.align	4
.nv.constant0._Z12collect_smidPj:
	.zero		904


//--------------------- SYMBOLS --------------------------

	.type		.nv.reservedSmem.offset0,@object
	.size		.nv.reservedSmem.offset0,0x4
